	.version 2.1
	.target sm_20
	// compiled with /usr/local/cuda3.1/cuda/open64/lib//be
	// nvopencc 3.1 built on 2010-06-07

	//-----------------------------------------------------------
	// Compiling /tmp/tmpxft_00001aab_00000000-7_sobol_gpu.cpp3.i (/tmp/ccBI#.Zrw8JN)
	//-----------------------------------------------------------

	//-----------------------------------------------------------
	// Options:
	//-----------------------------------------------------------
	//  Target:ptx, ISA:sm_20, Endian:little, Pointer Size:64
	//  -O3	(Optimization level)
	//  -g0	(Debug level)
	//  -m2	(Report advisories)
	//-----------------------------------------------------------

	.file	1	"<command-line>"
	.file	2	"/tmp/tmpxft_00001aab_00000000-6_sobol_gpu.cudafe2.gpu"
	.file	3	"/usr/lib/gcc/x86_64-linux-gnu/4.4.3/include/stddef.h"
	.file	4	"/usr/local/cuda3.1/cuda/bin/../include/crt/device_runtime.h"
	.file	5	"/usr/local/cuda3.1/cuda/bin/../include/host_defines.h"
	.file	6	"/usr/local/cuda3.1/cuda/bin/../include/builtin_types.h"
	.file	7	"/usr/local/cuda3.1/cuda/bin/../include/device_types.h"
	.file	8	"/usr/local/cuda3.1/cuda/bin/../include/driver_types.h"
	.file	9	"/usr/local/cuda3.1/cuda/bin/../include/surface_types.h"
	.file	10	"/usr/local/cuda3.1/cuda/bin/../include/texture_types.h"
	.file	11	"/usr/local/cuda3.1/cuda/bin/../include/vector_types.h"
	.file	12	"/usr/local/cuda3.1/cuda/bin/../include/device_launch_parameters.h"
	.file	13	"/usr/local/cuda3.1/cuda/bin/../include/crt/storage_class.h"
	.file	14	"/usr/include/bits/types.h"
	.file	15	"/usr/include/time.h"
	.file	16	"/usr/local/cuda3.1/cuda/bin/../include/texture_fetch_functions.h"
	.file	17	"/usr/local/cuda3.1/cuda/bin/../include/common_functions.h"
	.file	18	"/usr/local/cuda3.1/cuda/bin/../include/math_functions.h"
	.file	19	"/usr/local/cuda3.1/cuda/bin/../include/math_constants.h"
	.file	20	"/usr/local/cuda3.1/cuda/bin/../include/device_functions.h"
	.file	21	"/usr/local/cuda3.1/cuda/bin/../include/sm_11_atomic_functions.h"
	.file	22	"/usr/local/cuda3.1/cuda/bin/../include/sm_12_atomic_functions.h"
	.file	23	"/usr/local/cuda3.1/cuda/bin/../include/sm_13_double_functions.h"
	.file	24	"/usr/local/cuda3.1/cuda/bin/../include/sm_20_atomic_functions.h"
	.file	25	"/usr/local/cuda3.1/cuda/bin/../include/sm_20_intrinsics.h"
	.file	26	"/usr/local/cuda3.1/cuda/bin/../include/surface_functions.h"
	.file	27	"/usr/local/cuda3.1/cuda/bin/../include/math_functions_dbl_ptx3.h"
	.file	28	"/home/andrew/repositories/gpuocelot/tests/cuda2.2/tests/SobolQRNG/sobol_gpu.cu"


	.entry _Z15sobolGPU_kerneljjPjPf (
		.param .u32 __cudaparm__Z15sobolGPU_kerneljjPjPf_n_vectors,
		.param .u32 __cudaparm__Z15sobolGPU_kerneljjPjPf_n_dimensions,
		.param .u64 __cudaparm__Z15sobolGPU_kerneljjPjPf___val_paramd_directions,
		.param .u64 __cudaparm__Z15sobolGPU_kerneljjPjPf___val_paramd_output)
	{
	.reg .u32 %r<51>;
	.reg .u64 %rd<34>;
	.reg .f32 %f<8>;
	.reg .pred %p<8>;
	.shared .align 4 .b8 __cuda___cuda_local_var_24132_42_v24[128];
	.loc	28	55	0
$LDWbegin__Z15sobolGPU_kerneljjPjPf:
	mov.u32 	%r1, %tid.x;
	mov.u32 	%r2, 31;
	setp.gt.u32 	%p1, %r1, %r2;
	@%p1 bra 	$Lt_0_3842;
	.loc	28	69	0
	mov.u64 	%rd1, __cuda___cuda_local_var_24132_42_v24;
	cvt.u64.u32 	%rd2, %r1;
	mul.wide.u32 	%rd3, %r1, 4;
	ld.param.u64 	%rd4, [__cudaparm__Z15sobolGPU_kerneljjPjPf___val_paramd_directions];
	mov.u32 	%r3, %ctaid.y;
	mul.lo.u32 	%r4, %r3, 32;
	cvt.u64.u32 	%rd5, %r4;
	mul.wide.u32 	%rd6, %r4, 4;
	add.u64 	%rd7, %rd4, %rd6;
	add.u64 	%rd8, %rd3, %rd7;
	ld.global.u32 	%r5, [%rd8+0];
	add.u64 	%rd9, %rd3, %rd1;
	st.shared.u32 	[%rd9+0], %r5;
$Lt_0_3842:
	mov.u64 	%rd1, __cuda___cuda_local_var_24132_42_v24;
	.loc	28	71	0
	bar.sync 	0;
	.loc	28	82	0
	mov.u32 	%r6, %ntid.x;
	mov.u32 	%r7, %ctaid.x;
	mul.lo.u32 	%r8, %r7, %r6;
	add.u32 	%r9, %r1, %r8;
	shr.s32 	%r10, %r9, 1;
	xor.b32 	%r11, %r9, %r10;
	.loc	28	90	0
	mov.u32 	%r12, %nctaid.x;
	mul.lo.u32 	%r13, %r12, %r6;
	neg.s32 	%r14, %r13;
	and.b32 	%r15, %r14, %r13;
	clz.b32 	%r16, %r15;
	mov.s32 	%r17, 31;
	sub.s32 	%r18, %r17, %r16;
	mov.u32 	%r19, 0;
	setp.eq.u32 	%p2, %r18, %r19;
	@%p2 bra 	$Lt_0_6914;
	mov.s32 	%r20, 1;
	max.s32 	%r21, %r18, %r20;
	mov.s64 	%rd10, %rd1;
	mov.u32 	%r22, 0;
	mov.u32 	%r23, 0;
	mov.s32 	%r24, %r21;
$Lt_0_4866:
 //<loop> Loop body line 90, nesting depth: 1, estimated iterations: unknown
	.loc	28	97	0
	ld.shared.u32 	%r25, [%rd10+0];
	and.b32 	%r26, %r11, 1;
	neg.s32 	%r27, %r26;
	and.b32 	%r28, %r25, %r27;
	xor.b32 	%r23, %r23, %r28;
	.loc	28	98	0
	shr.u32 	%r11, %r11, 1;
	.loc	28	90	0
	add.u32 	%r22, %r22, 1;
	add.u64 	%rd10, %rd10, 4;
	setp.gt.u32 	%p3, %r18, %r22;
	@%p3 bra 	$Lt_0_4866;
	bra.uni 	$Lt_0_4354;
$Lt_0_6914:
	mov.u32 	%r23, 0;
$Lt_0_4354:
	ld.param.u32 	%r29, [__cudaparm__Z15sobolGPU_kerneljjPjPf_n_vectors];
	setp.ge.u32 	%p4, %r9, %r29;
	@%p4 bra 	$Lt_0_5378;
	.loc	28	102	0
	cvt.rn.f32.u32 	%f1, %r23;
	mov.f32 	%f2, 0f2f800000;     	// 2.32831e-10
	mul.f32 	%f3, %f1, %f2;
	ld.param.u64 	%rd11, [__cudaparm__Z15sobolGPU_kerneljjPjPf___val_paramd_output];
	mov.u32 	%r30, %ctaid.y;
	mul.lo.u32 	%r31, %r30, %r29;
	cvt.u64.u32 	%rd12, %r31;
	mul.wide.u32 	%rd13, %r31, 4;
	add.u64 	%rd14, %rd11, %rd13;
	cvt.s64.s32 	%rd15, %r9;
	mul.wide.s32 	%rd16, %r9, 4;
	add.u64 	%rd17, %rd14, %rd16;
	st.global.f32 	[%rd17+0], %f3;
$Lt_0_5378:
	.loc	28	129	0
	mov.s32 	%r32, 32;
	sub.s32 	%r33, %r32, %r16;
	cvt.s64.s32 	%rd18, %r33;
	mul.wide.s32 	%rd19, %r33, 4;
	add.u64 	%rd20, %rd1, %rd19;
	ld.shared.u32 	%r34, [%rd20+-8];
	.loc	28	131	0
	add.s32 	%r35, %r13, %r9;
	mov.s32 	%r36, %r35;
	setp.ge.u32 	%p5, %r35, %r29;
	@%p5 bra 	$Lt_0_5890;
	mov.u32 	%r37, %ctaid.y;
	mul.lo.u32 	%r38, %r37, %r29;
	sub.u32 	%r39, %r13, 1;
	mov.s32 	%r40, %r9;
	cvt.u64.u32 	%rd21, %r38;
	cvt.s64.u32 	%rd22, %r13;
	mul.wide.u32 	%rd23, %r13, 4;
	ld.param.u64 	%rd24, [__cudaparm__Z15sobolGPU_kerneljjPjPf___val_paramd_output];
	mul.wide.u32 	%rd25, %r38, 4;
	add.s64 	%rd26, %rd24, %rd25;
	cvt.u64.u32 	%rd27, %r35;
	mul.wide.u32 	%rd28, %r35, 4;
	add.s64 	%rd29, %rd26, %rd28;
$Lt_0_6402:
 //<loop> Loop body line 131, nesting depth: 1, estimated iterations: unknown
	.loc	28	139	0
	or.b32 	%r41, %r39, %r40;
	not.b32 	%r42, %r41;
	neg.s32 	%r43, %r42;
	and.b32 	%r44, %r42, %r43;
	clz.b32 	%r45, %r44;
	mov.s32 	%r46, 32;
	sub.s32 	%r47, %r46, %r45;
	cvt.s64.s32 	%rd30, %r47;
	mul.wide.s32 	%rd31, %r47, 4;
	add.u64 	%rd32, %rd1, %rd31;
	ld.shared.u32 	%r48, [%rd32+-4];
	xor.b32 	%r49, %r48, %r34;
	xor.b32 	%r23, %r23, %r49;
	.loc	28	140	0
	cvt.rn.f32.u32 	%f4, %r23;
	mov.f32 	%f5, 0f2f800000;     	// 2.32831e-10
	mul.f32 	%f6, %f4, %f5;
	st.global.f32 	[%rd29+0], %f6;
	add.u32 	%r36, %r13, %r36;
	add.u32 	%r40, %r13, %r40;
	add.s64 	%rd29, %rd29, %rd23;
	setp.lt.u32 	%p6, %r36, %r29;
	@%p6 bra 	$Lt_0_6402;
$Lt_0_5890:
	.loc	28	142	0
	exit;
$LDWend__Z15sobolGPU_kerneljjPjPf:
	} // _Z15sobolGPU_kerneljjPjPf



// ===== COMPILED SASS (sm_100) =====

	.target	sm_100

	.elftype	@"ET_EXEC"


//--------------------- .note.nv.tkinfo           --------------------------
	.section	.note.nv.tkinfo,"",@"SHT_NOTE"
	.sectionflags	@"SHF_NOTE_NV_TKINFO"
	.tkinfo
        /*0018*/ 	.word	0x00000002
        /*0030*/ 	.string	""
        /*0030*/ 	.string	"ptxas"
        /*0030*/ 	.string	"Cuda compilation tools, release 13.0, V13.0.88"
        /*0030*/ 	.string	"Build cuda_13.0.r13.0/compiler.36424714_0"
        /*0030*/ 	.string	"-arch sm_100 "



//--------------------- .note.nv.cuinfo           --------------------------
	.section	.note.nv.cuinfo,"",@"SHT_NOTE"
	.sectionflags	@"SHF_NOTE_NV_CUINFO"
        /*0018*/ 	.short	0x0002
        /*001a*/ 	.short	0x0014
        /*001c*/ 	.short	0x0082
	.zero		2


//--------------------- .nv.info                  --------------------------
	.section	.nv.info,"",@"SHT_CUDA_INFO"
	.align	4


	//----- nvinfo : EIATTR_REGCOUNT
	.align		4
        /*0000*/ 	.byte	0x04, 0x2f
        /*0002*/ 	.short	(.L_1 - .L_0)
	.align		4
.L_0:
        /*0004*/ 	.word	index@(_Z15sobolGPU_kerneljjPjPf)
        /*0008*/ 	.word	0x00000011


	//----- nvinfo : EIATTR_FRAME_SIZE
	.align		4
.L_1:
        /*000c*/ 	.byte	0x04, 0x11
        /*000e*/ 	.short	(.L_3 - .L_2)
	.align		4
.L_2:
        /*0010*/ 	.word	index@(_Z15sobolGPU_kerneljjPjPf)
        /*0014*/ 	.word	0x00000000


	//----- nvinfo : EIATTR_MIN_STACK_SIZE
	.align		4
.L_3:
        /*0018*/ 	.byte	0x04, 0x12
        /*001a*/ 	.short	(.L_5 - .L_4)
	.align		4
.L_4:
        /*001c*/ 	.word	index@(_Z15sobolGPU_kerneljjPjPf)
        /*0020*/ 	.word	0x00000000
.L_5:


//--------------------- .nv.compat                --------------------------
	.section	.nv.compat,"",@"SHT_CUDA_COMPAT_INFO"
	.align	4
        /*0000*/ 	.byte	0x02, 0x09, 0x00, 0x00, 0x02, 0x02, 0x01, 0x00, 0x02, 0x05, 0x05, 0x00, 0x03, 0x07, 0x01, 0x01
        /*0010*/ 	.byte	0x02, 0x03, 0x00, 0x00, 0x02, 0x06, 0x01, 0x00, 0x04, 0x0b, 0x08, 0x00, 0x09, 0x00, 0x00, 0x00
        /*0020*/ 	.byte	0x00, 0x00, 0x00, 0x00


//--------------------- .nv.info._Z15sobolGPU_kerneljjPjPf --------------------------
	.section	.nv.info._Z15sobolGPU_kerneljjPjPf,"",@"SHT_CUDA_INFO"
	.sectionflags	@""
	.align	4


	//----- nvinfo : EIATTR_CUDA_API_VERSION
	.align		4
        /*0000*/ 	.byte	0x04, 0x37
        /*0002*/ 	.short	(.L_7 - .L_6)
.L_6:
        /*0004*/ 	.word	0x00000082


	//----- nvinfo : EIATTR_KPARAM_INFO
	.align		4
.L_7:
        /*0008*/ 	.byte	0x04, 0x17
        /*000a*/ 	.short	(.L_9 - .L_8)
.L_8:
        /*000c*/ 	.word	0x00000000
        /*0010*/ 	.short	0x0003
        /*0012*/ 	.short	0x0010
        /*0014*/ 	.byte	0x00, 0xf0, 0x21, 0x00


	//----- nvinfo : EIATTR_KPARAM_INFO
	.align		4
.L_9:
        /*0018*/ 	.byte	0x04, 0x17
        /*001a*/ 	.short	(.L_11 - .L_10)
.L_10:
        /*001c*/ 	.word	0x00000000
        /*0020*/ 	.short	0x0002
        /*0022*/ 	.short	0x0008
        /*0024*/ 	.byte	0x00, 0xf0, 0x21, 0x00


	//----- nvinfo : EIATTR_KPARAM_INFO
	.align		4
.L_11:
        /*0028*/ 	.byte	0x04, 0x17
        /*002a*/ 	.short	(.L_13 - .L_12)
.L_12:
        /*002c*/ 	.word	0x00000000
        /*0030*/ 	.short	0x0001
        /*0032*/ 	.short	0x0004
        /*0034*/ 	.byte	0x00, 0xf0, 0x11, 0x00


	//----- nvinfo : EIATTR_KPARAM_INFO
	.align		4
.L_13:
        /*0038*/ 	.byte	0x04, 0x17
        /*003a*/ 	.short	(.L_15 - .L_14)
.L_14:
        /*003c*/ 	.word	0x00000000
        /*0040*/ 	.short	0x0000
        /*0042*/ 	.short	0x0000
        /*0044*/ 	.byte	0x00, 0xf0, 0x11, 0x00


	//----- nvinfo : EIATTR_SPARSE_MMA_MASK
	.align		4
.L_15:
        /*0048*/ 	.byte	0x03, 0x50
        /*004a*/ 	.short	0x0000


	//----- nvinfo : EIATTR_MAXREG_COUNT
	.align		4
        /*004c*/ 	.byte	0x03, 0x1b
        /*004e*/ 	.short	0x00ff


	//----- nvinfo : EIATTR_NUM_BARRIERS
	.align		4
        /*0050*/ 	.byte	0x02, 0x4c
        /*0052*/ 	.byte	0x01
	.zero		1


	//----- nvinfo : EIATTR_MERCURY_ISA_VERSION
	.align		4
        /*0054*/ 	.byte	0x03, 0x5f
        /*0056*/ 	.short	0x0101


	//----- nvinfo : EIATTR_VRC_CTA_INIT_COUNT
	.align		4
        /*0058*/ 	.byte	0x02, 0x4a
	.zero		1
	.zero		1


	//----- nvinfo : EIATTR_EXIT_INSTR_OFFSETS
	.align		4
        /*005c*/ 	.byte	0x04, 0x1c
        /*005e*/ 	.short	(.L_17 - .L_16)


	//   ....[0]....
.L_16:
        /*0060*/ 	.word	0x00000700


	//   ....[1]....
        /*0064*/ 	.word	0x000008b0


	//----- nvinfo : EIATTR_CRS_STACK_SIZE
	.align		4
.L_17:
        /*0068*/ 	.byte	0x04, 0x1e
        /*006a*/ 	.short	(.L_19 - .L_18)
.L_18:
        /*006c*/ 	.word	0x00000000


	//----- nvinfo : EIATTR_CBANK_PARAM_SIZE
	.align		4
.L_19:
        /*0070*/ 	.byte	0x03, 0x19
        /*0072*/ 	.short	0x0018


	//----- nvinfo : EIATTR_PARAM_CBANK
	.align		4
        /*0074*/ 	.byte	0x04, 0x0a
        /*0076*/ 	.short	(.L_21 - .L_20)
	.align		4
.L_20:
        /*0078*/ 	.word	index@(.nv.constant0._Z15sobolGPU_kerneljjPjPf)
        /*007c*/ 	.short	0x0380
        /*007e*/ 	.short	0x0018


	//----- nvinfo : EIATTR_SW_WAR
	.align		4
.L_21:
        /*0080*/ 	.byte	0x04, 0x36
        /*0082*/ 	.short	(.L_23 - .L_22)
.L_22:
        /*0084*/ 	.word	0x00000008
.L_23:


//--------------------- .nv.callgraph             --------------------------
	.section	.nv.callgraph,"",@"SHT_CUDA_CALLGRAPH"
	.align	4
	.sectionentsize	8
	.align		4
        /*0000*/ 	.word	0x00000000
	.align		4
        /*0004*/ 	.word	0xffffffff
	.align		4
        /*0008*/ 	.word	0x00000000
	.align		4
        /*000c*/ 	.word	0xfffffffe
	.align		4
        /*0010*/ 	.word	0x00000000
	.align		4
        /*0014*/ 	.word	0xfffffffd
	.align		4
        /*0018*/ 	.word	0x00000000
	.align		4
        /*001c*/ 	.word	0xfffffffc


//--------------------- .text._Z15sobolGPU_kerneljjPjPf --------------------------
	.section	.text._Z15sobolGPU_kerneljjPjPf,"ax",@progbits
	.align	128
.text._Z15sobolGPU_kerneljjPjPf:
        .type           _Z15sobolGPU_kerneljjPjPf,@function
        .size           _Z15sobolGPU_kerneljjPjPf,(.L_x_8 - _Z15sobolGPU_kerneljjPjPf)
        .other          _Z15sobolGPU_kerneljjPjPf,@"STO_CUDA_ENTRY STV_DEFAULT"
_Z15sobolGPU_kerneljjPjPf:
[----:B------:R-:W-:Y:S01]  /*0000*/  LDC R1, c[0x0][0x37c] ;  /* 0x0000df00ff017b82 */ /* 0x000fe20000000800 */
[----:B------:R-:W0:Y:S01]  /*0010*/  S2R R9, SR_TID.X ;  /* 0x0000000000097919 */ /* 0x000e220000002100 */
[----:B------:R-:W1:Y:S01]  /*0020*/  LDCU.64 UR8, c[0x0][0x358] ;  /* 0x00006b00ff0877ac */ /* 0x000e620008000a00 */
[----:B0-----:R-:W-:-:S13]  /*0030*/  ISETP.GT.U32.AND P0, PT, R9, 0x1f, PT ;  /* 0x0000001f0900780c */ /* 0x001fda0003f04070 */
[----:B------:R-:W0:Y:S01]  /*0040*/  @!P0 S2R R5, SR_CTAID.Y ;  /* 0x0000000000058919 */ /* 0x000e220000002600 */
[----:B------:R-:W2:Y:S01]  /*0050*/  @!P0 LDC.64 R2, c[0x0][0x388] ;  /* 0x0000e200ff028b82 */ /* 0x000ea20000000a00 */
[----:B0-----:R-:W-:-:S04]  /*0060*/  @!P0 IMAD.SHL.U32 R5, R5, 0x20, RZ ;  /* 0x0000002005058824 */ /* 0x001fc800078e00ff */
[----:B--2---:R-:W-:-:S04]  /*0070*/  @!P0 IMAD.WIDE.U32 R2, R5, 0x4, R2 ;  /* 0x0000000405028825 */ /* 0x004fc800078e0002 */
[----:B------:R-:W-:-:S06]  /*0080*/  @!P0 IMAD.WIDE.U32 R2, R9, 0x4, R2 ;  /* 0x0000000409028825 */ /* 0x000fcc00078e0002 */
[----:B-1----:R0:W2:Y:S01]  /*0090*/  @!P0 LDG.E R2, desc[UR8][R2.64] ;  /* 0x0000000802028981 */ /* 0x0020a2000c1e1900 */
[----:B------:R-:W1:Y:S01]  /*00a0*/  LDCU UR6, c[0x0][0x360] ;  /* 0x00006c00ff0677ac */ /* 0x000e620008000800 */
[----:B------:R-:W1:Y:S01]  /*00b0*/  LDC R0, c[0x0][0x370] ;  /* 0x0000dc00ff007b82 */ /* 0x000e620000000800 */
[----:B------:R-:W0:Y:S01]  /*00c0*/  S2R R4, SR_CTAID.X ;  /* 0x0000000000047919 */ /* 0x000e220000002500 */
[----:B------:R-:W-:-:S06]  /*00d0*/  UMOV UR4, 0x400 ;  /* 0x0000040000047882 */ /* 0x000fcc0000000000 */
[----:B------:R-:W3:Y:S01]  /*00e0*/  S2UR UR5, SR_CgaCtaId ;  /* 0x00000000000579c3 */ /* 0x000ee20000008800 */
[----:B-1----:R-:W-:-:S04]  /*00f0*/  IMAD R0, R0, UR6, RZ ;  /* 0x0000000600007c24 */ /* 0x002fc8000f8e02ff */
[----:B------:R-:W-:Y:S01]  /*0100*/  IMAD.MOV R5, RZ, RZ, -R0 ;  /* 0x000000ffff057224 */ /* 0x000fe200078e0a00 */
[----:B---3--:R-:W-:-:S04]  /*0110*/  ULEA UR5, UR5, UR4, 0x18 ;  /* 0x0000000405057291 */ /* 0x008fc8000f8ec0ff */
[----:B------:R-:W-:Y:S01]  /*0120*/  LOP3.LUT R5, R5, R0, RZ, 0xc0, !PT ;  /* 0x0000000005057212 */ /* 0x000fe200078ec0ff */
[----:B0-----:R-:W-:Y:S01]  /*0130*/  IMAD R3, R4, UR6, R9 ;  /* 0x0000000604037c24 */ /* 0x001fe2000f8e0209 */
[----:B------:R-:W-:-:S04]  /*0140*/  @!P0 LEA R7, R9, UR5, 0x2 ;  /* 0x0000000509078c11 */ /* 0x000fc8000f8e10ff */
[----:B------:R-:W0:Y:S02]  /*0150*/  FLO.U32 R5, R5 ;  /* 0x0000000500057300 */ /* 0x000e2400000e0000 */
[C---:B0-----:R-:W-:Y:S01]  /*0160*/  IADD3 R4, PT, PT, -R5.reuse, 0x1f, RZ ;  /* 0x0000001f05047810 */ /* 0x041fe20007ffe1ff */
[----:B--2---:R0:W-:Y:S01]  /*0170*/  @!P0 STS [R7], R2 ;  /* 0x0000000207008388 */ /* 0x0041e20000000800 */
[----:B------:R-:W-:Y:S01]  /*0180*/  BAR.SYNC.DEFER_BLOCKING 0x0 ;  /* 0x0000000000007b1d */ /* 0x000fe20000010000 */
[----:B------:R-:W-:-:S13]  /*0190*/  ISETP.NE.U32.AND P0, PT, R5, RZ, PT ;  /* 0x000000ff0500720c */ /* 0x000fda0003f05070 */
[----:B0-----:R-:W-:Y:S05]  /*01a0*/  @!P0 BRA `(.L_x_0) ;  /* 0x0000000400188947 */ /* 0x001fea0003800000 */
[----:B------:R-:W-:Y:S01]  /*01b0*/  ISETP.GT.U32.AND P1, PT, R5, RZ, PT ;  /* 0x000000ff0500720c */ /* 0x000fe20003f24070 */
[----:B------:R-:W-:Y:S01]  /*01c0*/  UMOV UR6, UR5 ;  /* 0x0000000500067c82 */ /* 0x000fe20008000000 */
[----:B------:R-:W-:Y:S01]  /*01d0*/  SHF.R.S32.HI R6, RZ, 0x1, R3 ;  /* 0x00000001ff067819 */ /* 0x000fe20000011403 */
[----:B------:R-:W-:Y:S01]  /*01e0*/  UMOV UR4, URZ ;  /* 0x000000ff00047c82 */ /* 0x000fe20008000000 */
[----:B------:R-:W-:Y:S01]  /*01f0*/  PLOP3.LUT P0, PT, PT, PT, PT, 0x80, 0x8 ;  /* 0x000000000008781c */ /* 0x000fe20003f0f070 */
[----:B------:R-:W-:Y:S01]  /*0200*/  IMAD.MOV.U32 R2, RZ, RZ, RZ ;  /* 0x000000ffff027224 */ /* 0x000fe200078e00ff */
[----:B------:R-:W-:-:S07]  /*0210*/  LOP3.LUT R6, R3, R6, RZ, 0x3c, !PT ;  /* 0x0000000603067212 */ /* 0x000fce00078e3cff */
[----:B------:R-:W-:Y:S05]  /*0220*/  @P1 BRA `(.L_x_1) ;  /* 0x0000000000201947 */ /* 0x000fea0003800000 */
[----:B------:R-:W0:Y:S01]  /*0230*/  LDS R7, [UR6] ;  /* 0x00000006ff077984 */ /* 0x000e220008000800 */
[----:B------:R-:W-:Y:S01]  /*0240*/  LOP3.LUT R8, R6, 0x1, RZ, 0xc0, !PT ;  /* 0x0000000106087812 */ /* 0x000fe200078ec0ff */
[----:B------:R-:W-:Y:S01]  /*0250*/  UIADD3 UR6, UPT, UPT, UR6, 0x4, URZ ;  /* 0x0000000406067890 */ /* 0x000fe2000fffe0ff */
[----:B------:R-:W-:Y:S01]  /*0260*/  PLOP3.LUT P0, PT, PT, PT, PT, 0x8, 0x80 ;  /* 0x000000000080781c */ /* 0x000fe20003f0e170 */
[----:B------:R-:W-:Y:S01]  /*0270*/  UMOV UR4, 0x1 ;  /* 0x0000000100047882 */ /* 0x000fe20000000000 */
[----:B------:R-:W-:Y:S01]  /*0280*/  SHF.R.U32.HI R6, RZ, 0x1, R6 ;  /* 0x00000001ff067819 */ /* 0x000fe20000011606 */
[----:B------:R-:W-:-:S05]  /*0290*/  IMAD.MOV R8, RZ, RZ, -R8 ;  /* 0x000000ffff087224 */ /* 0x000fca00078e0a08 */
[----:B0-----:R-:W-:-:S07]  /*02a0*/  LOP3.LUT R2, R2, R7, R8, 0x78, !PT ;  /* 0x0000000702027212 */ /* 0x001fce00078e7808 */
.L_x_1:
[C---:B------:R-:W-:Y:S01]  /*02b0*/  VIADD R7, R5.reuse, -UR4 ;  /* 0x8000000405077c36 */ /* 0x040fe20008000000 */
[----:B------:R-:W-:-:S04]  /*02c0*/  ISETP.GT.U32.AND P1, PT, R5, UR4, PT ;  /* 0x0000000405007c0c */ /* 0x000fc8000bf24070 */
[----:B------:R-:W-:-:S13]  /*02d0*/  ISETP.LE.U32.OR P1, PT, R7, 0x3, !P1 ;  /* 0x000000030700780c */ /* 0x000fda0004f23470 */
[----:B------:R-:W-:Y:S05]  /*02e0*/  @P1 BRA `(.L_x_2) ;  /* 0x0000000000681947 */ /* 0x000fea0003800000 */
[----:B------:R-:W-:Y:S01]  /*02f0*/  PLOP3.LUT P0, PT, PT, PT, PT, 0x8, 0x80 ;  /* 0x000000000080781c */ /* 0x000fe20003f0e170 */
[----:B------:R-:W-:-:S12]  /*0300*/  VIADD R11, R5, 0xfffffffd ;  /* 0xfffffffd050b7836 */ /* 0x000fd80000000000 */
.L_x_3:
[----:B------:R-:W0:Y:S01]  /*0310*/  LDS R7, [UR6] ;  /* 0x00000006ff077984 */ /* 0x000e220008000800 */
[----:B------:R-:W-:Y:S01]  /*0320*/  LOP3.LUT R8, R6, 0x1, RZ, 0xc0, !PT ;  /* 0x0000000106087812 */ /* 0x000fe200078ec0ff */
[----:B------:R-:W-:Y:S01]  /*0330*/  UIADD3 UR4, UPT, UPT, UR4, 0x4, URZ ;  /* 0x0000000404047890 */ /* 0x000fe2000fffe0ff */
[----:B------:R-:W-:Y:S01]  /*0340*/  SHF.R.U32.HI R9, RZ, 0x1, R6 ;  /* 0x00000001ff097819 */ /* 0x000fe20000011606 */
[----:B------:R-:W1:Y:S02]  /*0350*/  LDS R10, [UR6+0x4] ;  /* 0x00000406ff0a7984 */ /* 0x000e640008000800 */
[----:B------:R-:W-:Y:S01]  /*0360*/  IMAD.MOV R8, RZ, RZ, -R8 ;  /* 0x000000ffff087224 */ /* 0x000fe200078e0a08 */
[----:B------:R-:W-:Y:S01]  /*0370*/  LOP3.LUT R9, R9, 0x1, RZ, 0xc0, !PT ;  /* 0x0000000109097812 */ /* 0x000fe200078ec0ff */
[----:B------:R-:W2:Y:S01]  /*0380*/  LDS R12, [UR6+0x8] ;  /* 0x00000806ff0c7984 */ /* 0x000ea20008000800 */
[----:B------:R-:W-:-:S03]  /*0390*/  ISETP.LE.U32.AND P1, PT, R11, UR4, PT ;  /* 0x000000040b007c0c */ /* 0x000fc6000bf23070 */
[----:B------:R-:W3:Y:S01]  /*03a0*/  LDS R14, [UR6+0xc] ;  /* 0x00000c06ff0e7984 */ /* 0x000ee20008000800 */
[----:B------:R-:W-:Y:S01]  /*03b0*/  IMAD.MOV R9, RZ, RZ, -R9 ;  /* 0x000000ffff097224 */ /* 0x000fe200078e0a09 */
[----:B------:R-:W-:Y:S01]  /*03c0*/  UIADD3 UR6, UPT, UPT, UR6, 0x10, URZ ;  /* 0x0000001006067890 */ /* 0x000fe2000fffe0ff */
[----:B0-----:R-:W-:Y:S02]  /*03d0*/  LOP3.LUT R7, R2, R7, R8, 0x78, !PT ;  /* 0x0000000702077212 */ /* 0x001fe400078e7808 */
[--C-:B------:R-:W-:Y:S02]  /*03e0*/  SHF.R.U32.HI R2, RZ, 0x2, R6.reuse ;  /* 0x00000002ff027819 */ /* 0x100fe40000011606 */
[----:B------:R-:W-:Y:S02]  /*03f0*/  SHF.R.U32.HI R8, RZ, 0x3, R6 ;  /* 0x00000003ff087819 */ /* 0x000fe40000011606 */
[----:B------:R-:W-:Y:S02]  /*0400*/  LOP3.LUT R2, R2, 0x1, RZ, 0xc0, !PT ;  /* 0x0000000102027812 */ /* 0x000fe400078ec0ff */
[----:B------:R-:W-:-:S02]  /*0410*/  LOP3.LUT R8, R8, 0x1, RZ, 0xc0, !PT ;  /* 0x0000000108087812 */ /* 0x000fc400078ec0ff */
[----:B-1----:R-:W-:Y:S01]  /*0420*/  LOP3.LUT R7, R7, R10, R9, 0x78, !PT ;  /* 0x0000000a07077212 */ /* 0x002fe200078e7809 */
[----:B------:R-:W-:Y:S01]  /*0430*/  IMAD.MOV R2, RZ, RZ, -R2 ;  /* 0x000000ffff027224 */ /* 0x000fe200078e0a02 */
[----:B------:R-:W-:Y:S01]  /*0440*/  SHF.R.U32.HI R6, RZ, 0x4, R6 ;  /* 0x00000004ff067819 */ /* 0x000fe20000011606 */
[----:B------:R-:W-:-:S03]  /*0450*/  IMAD.MOV R8, RZ, RZ, -R8 ;  /* 0x000000ffff087224 */ /* 0x000fc600078e0a08 */
[----:B--2---:R-:W-:-:S04]  /*0460*/  LOP3.LUT R7, R7, R12, R2, 0x78, !PT ;  /* 0x0000000c07077212 */ /* 0x004fc800078e7802 */
[----:B---3--:R-:W-:Y:S01]  /*0470*/  LOP3.LUT R2, R7, R14, R8, 0x78, !PT ;  /* 0x0000000e07027212 */ /* 0x008fe200078e7808 */
[----:B------:R-:W-:Y:S06]  /*0480*/  @!P1 BRA `(.L_x_3) ;  /* 0xfffffffc00a09947 */ /* 0x000fec000383ffff */
.L_x_2:
[C---:B------:R-:W-:Y:S01]  /*0490*/  VIADD R7, R5.reuse, -UR4 ;  /* 0x8000000405077c36 */ /* 0x040fe20008000000 */
[----:B------:R-:W-:-:S04]  /*04a0*/  ISETP.GT.U32.AND P1, PT, R5, UR4, PT ;  /* 0x0000000405007c0c */ /* 0x000fc8000bf24070 */
[----:B------:R-:W-:-:S13]  /*04b0*/  ISETP.LE.U32.OR P1, PT, R7, 0x1, !P1 ;  /* 0x000000010700780c */ /* 0x000fda0004f23470 */
[----:B------:R-:W-:Y:S05]  /*04c0*/  @P1 BRA `(.L_x_4) ;  /* 0x0000000000341947 */ /* 0x000fea0003800000 */
[----:B------:R-:W0:Y:S01]  /*04d0*/  LDS R7, [UR6] ;  /* 0x00000006ff077984 */ /* 0x000e220008000800 */
[----:B------:R-:W-:Y:S01]  /*04e0*/  LOP3.LUT R8, R6, 0x1, RZ, 0xc0, !PT ;  /* 0x0000000106087812 */ /* 0x000fe200078ec0ff */
[----:B------:R-:W-:Y:S01]  /*04f0*/  UIADD3 UR4, UPT, UPT, UR4, 0x2, URZ ;  /* 0x0000000204047890 */ /* 0x000fe2000fffe0ff */
[----:B------:R-:W-:Y:S01]  /*0500*/  SHF.R.U32.HI R11, RZ, 0x1, R6 ;  /* 0x00000001ff0b7819 */ /* 0x000fe20000011606 */
[----:B------:R-:W1:Y:S01]  /*0510*/  LDS R9, [UR6+0x4] ;  /* 0x00000406ff097984 */ /* 0x000e620008000800 */
[----:B------:R-:W-:Y:S01]  /*0520*/  PLOP3.LUT P0, PT, PT, PT, PT, 0x8, 0x80 ;  /* 0x000000000080781c */ /* 0x000fe20003f0e170 */
[----:B------:R-:W-:Y:S01]  /*0530*/  IMAD.MOV R10, RZ, RZ, -R8 ;  /* 0x000000ffff0a7224 */ /* 0x000fe200078e0a08 */
[----:B------:R-:W-:Y:S01]  /*0540*/  LOP3.LUT R8, R11, 0x1, RZ, 0xc0, !PT ;  /* 0x000000010b087812 */ /* 0x000fe200078ec0ff */
[----:B------:R-:W-:Y:S01]  /*0550*/  UIADD3 UR6, UPT, UPT, UR6, 0x8, URZ ;  /* 0x0000000806067890 */ /* 0x000fe2000fffe0ff */
[----:B------:R-:W-:-:S03]  /*0560*/  SHF.R.U32.HI R6, RZ, 0x2, R6 ;  /* 0x00000002ff067819 */ /* 0x000fc60000011606 */
[----:B------:R-:W-:Y:S01]  /*0570*/  IMAD.MOV R8, RZ, RZ, -R8 ;  /* 0x000000ffff087224 */ /* 0x000fe200078e0a08 */
[----:B0-----:R-:W-:-:S04]  /*0580*/  LOP3.LUT R2, R2, R7, R10, 0x78, !PT ;  /* 0x0000000702027212 */ /* 0x001fc800078e780a */
[----:B-1----:R-:W-:-:S07]  /*0590*/  LOP3.LUT R2, R2, R9, R8, 0x78, !PT ;  /* 0x0000000902027212 */ /* 0x002fce00078e7808 */
.L_x_4:
[----:B------:R-:W-:-:S13]  /*05a0*/  ISETP.GT.U32.OR P0, PT, R5, UR4, P0 ;  /* 0x0000000405007c0c */ /* 0x000fda0008704470 */
[----:B------:R-:W-:Y:S05]  /*05b0*/  @!P0 BRA `(.L_x_5) ;  /* 0x0000000000188947 */ /* 0x000fea0003800000 */
[----:B------:R-:W0:Y:S01]  /*05c0*/  LDS R5, [UR6] ;  /* 0x00000006ff057984 */ /* 0x000e220008000800 */
[----:B------:R-:W-:-:S05]  /*05d0*/  LOP3.LUT R6, R6, 0x1, RZ, 0xc0, !PT ;  /* 0x0000000106067812 */ /* 0x000fca00078ec0ff */
[----:B------:R-:W-:-:S05]  /*05e0*/  IMAD.MOV R6, RZ, RZ, -R6 ;  /* 0x000000ffff067224 */ /* 0x000fca00078e0a06 */
[----:B0-----:R-:W-:Y:S01]  /*05f0*/  LOP3.LUT R2, R2, R5, R6, 0x78, !PT ;  /* 0x0000000502027212 */ /* 0x001fe200078e7806 */
[----:B------:R-:W-:Y:S06]  /*0600*/  BRA `(.L_x_5) ;  /* 0x0000000000047947 */ /* 0x000fec0003800000 */
.L_x_0:
[----:B------:R-:W-:-:S07]  /*0610*/  IMAD.MOV.U32 R2, RZ, RZ, RZ ;  /* 0x000000ffff027224 */ /* 0x000fce00078e00ff */
.L_x_5:
[----:B------:R-:W0:Y:S01]  /*0620*/  LDCU UR4, c[0x0][0x380] ;  /* 0x00007000ff0477ac */ /* 0x000e220008000800 */
[----:B------:R-:W-:Y:S01]  /*0630*/  IMAD.IADD R11, R3, 0x1, R0 ;  /* 0x00000001030b7824 */ /* 0x000fe200078e0200 */
[----:B------:R-:W-:-:S04]  /*0640*/  IADD3 R4, PT, PT, -R4, 0x20, RZ ;  /* 0x0000002004047810 */ /* 0x000fc80007ffe1ff */
[----:B------:R-:W-:Y:S02]  /*0650*/  LEA R8, R4, UR5, 0x2 ;  /* 0x0000000504087c11 */ /* 0x000fe4000f8e10ff */
[----:B0-----:R-:W-:Y:S02]  /*0660*/  ISETP.GE.U32.AND P0, PT, R3, UR4, PT ;  /* 0x0000000403007c0c */ /* 0x001fe4000bf06070 */
[----:B------:R-:W-:-:S11]  /*0670*/  ISETP.GE.U32.AND P1, PT, R11, UR4, PT ;  /* 0x000000040b007c0c */ /* 0x000fd6000bf26070 */
[----:B------:R-:W0:Y:S01]  /*0680*/  @!P0 S2R R9, SR_CTAID.Y ;  /* 0x0000000000098919 */ /* 0x000e220000002600 */
[----:B------:R-:W1:Y:S01]  /*0690*/  @!P0 LDC.64 R6, c[0x0][0x390] ;  /* 0x0000e400ff068b82 */ /* 0x000e620000000a00 */
[----:B------:R-:W-:-:S05]  /*06a0*/  @!P0 I2FP.F32.U32 R5, R2 ;  /* 0x0000000200058245 */ /* 0x000fca0000201000 */
[----:B------:R-:W-:Y:S01]  /*06b0*/  @!P0 FMUL R5, R5, 2.3283064365386962891e-10 ;  /* 0x2f80000005058820 */ /* 0x000fe20000400000 */
[----:B0-----:R-:W-:-:S04]  /*06c0*/  @!P0 IMAD R9, R9, UR4, RZ ;  /* 0x0000000409098c24 */ /* 0x001fc8000f8e02ff */
[----:B-1----:R-:W-:-:S04]  /*06d0*/  @!P0 IMAD.WIDE.U32 R6, R9, 0x4, R6 ;  /* 0x0000000409068825 */ /* 0x002fc800078e0006 */
[----:B------:R-:W-:-:S05]  /*06e0*/  @!P0 IMAD.WIDE R6, R3, 0x4, R6 ;  /* 0x0000000403068825 */ /* 0x000fca00078e0206 */
[----:B------:R0:W-:Y:S01]  /*06f0*/  @!P0 STG.E desc[UR8][R6.64], R5 ;  /* 0x0000000506008986 */ /* 0x0001e2000c101908 */
[----:B------:R-:W-:Y:S05]  /*0700*/  @P1 EXIT ;  /* 0x000000000000194d */ /* 0x000fea0003800000 */
[----:B0-----:R-:W0:Y:S01]  /*0710*/  S2R R6, SR_CTAID.Y ;  /* 0x0000000000067919 */ /* 0x001e220000002600 */
[----:B------:R-:W1:Y:S01]  /*0720*/  LDC.64 R4, c[0x0][0x390] ;  /* 0x0000e400ff047b82 */ /* 0x000e620000000a00 */
[----:B------:R2:W3:Y:S01]  /*0730*/  LDS R7, [R8+-0x8] ;  /* 0xfffff80008077984 */ /* 0x0004e20000000800 */
[----:B0-----:R-:W-:Y:S02]  /*0740*/  IMAD R9, R6, UR4, RZ ;  /* 0x0000000406097c24 */ /* 0x001fe4000f8e02ff */
[----:B------:R-:W-:Y:S02]  /*0750*/  IMAD.MOV.U32 R6, RZ, RZ, R3 ;  /* 0x000000ffff067224 */ /* 0x000fe400078e0003 */
[----:B-1----:R-:W-:-:S04]  /*0760*/  IMAD.WIDE.U32 R4, R9, 0x4, R4 ;  /* 0x0000000409047825 */ /* 0x002fc800078e0004 */
[----:B------:R-:W-:Y:S02]  /*0770*/  VIADD R3, R0, 0xffffffff ;  /* 0xffffffff00037836 */ /* 0x000fe40000000000 */
[----:B--23--:R-:W-:-:S07]  /*0780*/  IMAD.WIDE.U32 R4, R11, 0x4, R4 ;  /* 0x000000040b047825 */ /* 0x00cfce00078e0004 */
.L_x_6:
[----:B------:R-:W-:Y:S01]  /*0790*/  LOP3.LUT R8, R3, R6, RZ, 0xfc, !PT ;  /* 0x0000000603087212 */ /* 0x000fe200078efcff */
[C---:B------:R-:W-:Y:S02]  /*07a0*/  IMAD.IADD R11, R0.reuse, 0x1, R11 ;  /* 0x00000001000b7824 */ /* 0x040fe400078e020b */
[----:B------:R-:W-:Y:S01]  /*07b0*/  IMAD.IADD R6, R0, 0x1, R6 ;  /* 0x0000000100067824 */ /* 0x000fe200078e0206 */
[----:B------:R-:W-:Y:S02]  /*07c0*/  LOP3.LUT R9, RZ, R8, RZ, 0x33, !PT ;  /* 0x00000008ff097212 */ /* 0x000fe400078e33ff */
[----:B------:R-:W-:-:S03]  /*07d0*/  ISETP.GE.U32.AND P0, PT, R11, UR4, PT ;  /* 0x000000040b007c0c */ /* 0x000fc6000bf06070 */
[----:B------:R-:W-:-:S05]  /*07e0*/  IMAD.MOV R9, RZ, RZ, -R9 ;  /* 0x000000ffff097224 */ /* 0x000fca00078e0a09 */
[----:B------:R-:W-:-:S06]  /*07f0*/  LOP3.LUT R8, R8, R9, RZ, 0xc, !PT ;  /* 0x0000000908087212 */ /* 0x000fcc00078e0cff */
[----:B------:R-:W0:Y:S02]  /*0800*/  FLO.U32 R8, R8 ;  /* 0x0000000800087300 */ /* 0x000e2400000e0000 */
[----:B0-----:R-:W-:-:S04]  /*0810*/  IADD3 R9, PT, PT, -R8, 0x1f, RZ ;  /* 0x0000001f08097810 */ /* 0x001fc80007ffe1ff */
[----:B------:R-:W-:-:S04]  /*0820*/  IADD3 R9, PT, PT, -R9, 0x20, RZ ;  /* 0x0000002009097810 */ /* 0x000fc80007ffe1ff */
[----:B------:R-:W-:-:S06]  /*0830*/  LEA R9, R9, UR5, 0x2 ;  /* 0x0000000509097c11 */ /* 0x000fcc000f8e10ff */
[----:B------:R-:W0:Y:S02]  /*0840*/  LDS R9, [R9+-0x4] ;  /* 0xfffffc0009097984 */ /* 0x000e240000000800 */
[----:B0-----:R-:W-:-:S04]  /*0850*/  LOP3.LUT R2, R2, R9, R7, 0x96, !PT ;  /* 0x0000000902027212 */ /* 0x001fc800078e9607 */
[----:B------:R-:W-:-:S05]  /*0860*/  I2FP.F32.U32 R10, R2 ;  /* 0x00000002000a7245 */ /* 0x000fca0000201000 */
[----:B------:R-:W-:-:S05]  /*0870*/  FMUL R13, R10, 2.3283064365386962891e-10 ;  /* 0x2f8000000a0d7820 */ /* 0x000fca0000400000 */
[----:B------:R0:W-:Y:S02]  /*0880*/  STG.E desc[UR8][R4.64], R13 ;  /* 0x0000000d04007986 */ /* 0x0001e4000c101908 */
[----:B0-----:R-:W-:Y:S01]  /*0890*/  IMAD.WIDE.U32 R4, R0, 0x4, R4 ;  /* 0x0000000400047825 */ /* 0x001fe200078e0004 */
[----:B------:R-:W-:Y:S06]  /*08a0*/  @!P0 BRA `(.L_x_6) ;  /* 0xfffffffc00b88947 */ /* 0x000fec000383ffff */
[----:B------:R-:W-:Y:S05]  /*08b0*/  EXIT ;  /* 0x000000000000794d */ /* 0x000fea0003800000 */
.L_x_7:
[----:B------:R-:W-:-:S00]  /*08c0*/  BRA `(.L_x_7) ;  /* 0xfffffffc00fc7947 */ /* 0x000fc0000383ffff */
[----:B------:R-:W-:-:S00]  /*08d0*/  NOP ;  /* 0x0000000000007918 */ /* 0x000fc00000000000 */
        /* <DEDUP_REMOVED lines=10> */
.L_x_8:


//--------------------- .nv.shared._Z15sobolGPU_kerneljjPjPf --------------------------
	.section	.nv.shared._Z15sobolGPU_kerneljjPjPf,"aw",@nobits
	.sectionflags	@""
	.align	4
.nv.shared._Z15sobolGPU_kerneljjPjPf:
	.zero		1152


//--------------------- .nv.shared.reserved.0     --------------------------
	.section	.nv.shared.reserved.0,"aw",@nobits
	.weak		__nv_reservedSMEM_offset_0_alias
	.size		__nv_reservedSMEM_offset_0_alias, 0, 64
	.other		__nv_reservedSMEM_offset_0_alias,@"STO_CUDA_RESERVED_SHARED STV_DEFAULT"
__nv_reservedSMEM_offset_0_alias:
	.zero		0
	.zero		64


//--------------------- .nv.constant0._Z15sobolGPU_kerneljjPjPf --------------------------
	.section	.nv.constant0._Z15sobolGPU_kerneljjPjPf,"a",@progbits
	.sectionflags	@""
	.align	4
.nv.constant0._Z15sobolGPU_kerneljjPjPf:
	.zero		920


//--------------------- SYMBOLS --------------------------

	.type		.nv.reservedSmem.offset0,@object
	.size		.nv.reservedSmem.offset0,0x4
	.type		.nv.reservedSmem.cap,@object
	.size		.nv.reservedSmem.cap,0x4
